//
// Generated by NVIDIA NVVM Compiler
//
// Compiler Build ID: CL-36424714
// Cuda compilation tools, release 13.0, V13.0.88
// Based on NVVM 20.0.0
//

.version 9.0
.target sm_100
.address_size 64

	// .globl	_Z7prescanPfS_i
.extern .shared .align 16 .b8 temp[];

.visible .entry _Z7prescanPfS_i(
	.param .u64 .ptr .align 1 _Z7prescanPfS_i_param_0,
	.param .u64 .ptr .align 1 _Z7prescanPfS_i_param_1,
	.param .u32 _Z7prescanPfS_i_param_2
)
{
	.reg .pred 	%p<12>;
	.reg .b32 	%r<38>;
	.reg .b32 	%f<17>;
	.reg .b64 	%rd<9>;

	ld.param.u64 	%rd3, [_Z7prescanPfS_i_param_0];
	ld.param.u64 	%rd4, [_Z7prescanPfS_i_param_1];
	ld.param.u32 	%r14, [_Z7prescanPfS_i_param_2];
	cvta.to.global.u64 	%rd5, %rd4;
	mov.u32 	%r1, %tid.x;
	shl.b32 	%r2, %r1, 1;
	setp.ge.s32 	%p1, %r2, %r14;
	mul.wide.u32 	%rd6, %r2, 4;
	add.s64 	%rd1, %rd5, %rd6;
	mov.f32 	%f15, 0f00000000;
	@%p1 bra 	$L__BB0_2;
	ld.global.f32 	%f15, [%rd1];
$L__BB0_2:
	shl.b32 	%r15, %r1, 3;
	mov.u32 	%r16, temp;
	add.s32 	%r3, %r16, %r15;
	st.shared.f32 	[%r3], %f15;
	add.s32 	%r4, %r2, 1;
	setp.ge.s32 	%p2, %r4, %r14;
	mov.f32 	%f16, 0f00000000;
	@%p2 bra 	$L__BB0_4;
	ld.global.f32 	%f16, [%rd1+4];
$L__BB0_4:
	st.shared.f32 	[%r3+4], %f16;
	bar.sync 	0;
	setp.lt.s32 	%p3, %r14, 2;
	@%p3 bra 	$L__BB0_9;
	add.s32 	%r5, %r2, 2;
	shr.u32 	%r18, %r14, 31;
	add.s32 	%r19, %r14, %r18;
	shr.s32 	%r6, %r19, 1;
	mov.b32 	%r36, 1;
$L__BB0_6:
	mul.lo.s32 	%r8, %r5, %r36;
	setp.gt.s32 	%p4, %r8, %r14;
	@%p4 bra 	$L__BB0_8;
	shl.b32 	%r20, %r8, 2;
	add.s32 	%r22, %r16, %r20;
	ld.shared.f32 	%f7, [%r22+-4];
	sub.s32 	%r23, %r8, %r36;
	shl.b32 	%r24, %r23, 2;
	add.s32 	%r25, %r16, %r24;
	ld.shared.f32 	%f8, [%r25+-4];
	add.f32 	%f9, %f7, %f8;
	st.shared.f32 	[%r22+-4], %f9;
$L__BB0_8:
	bar.sync 	0;
	shl.b32 	%r36, %r36, 1;
	setp.le.s32 	%p5, %r36, %r6;
	@%p5 bra 	$L__BB0_6;
$L__BB0_9:
	setp.ne.s32 	%p6, %r1, 0;
	@%p6 bra 	$L__BB0_11;
	shl.b32 	%r26, %r14, 2;
	add.s32 	%r28, %r16, %r26;
	mov.b32 	%r29, 2139095040;
	st.shared.u32 	[%r28+-4], %r29;
$L__BB0_11:
	bar.sync 	0;
	setp.lt.s32 	%p7, %r14, 2;
	@%p7 bra 	$L__BB0_16;
	add.s32 	%r10, %r2, 2;
	mov.u32 	%r37, %r14;
$L__BB0_13:
	shr.u32 	%r12, %r37, 1;
	mul.lo.s32 	%r13, %r10, %r12;
	setp.gt.s32 	%p8, %r13, %r14;
	@%p8 bra 	$L__BB0_15;
	sub.s32 	%r30, %r13, %r12;
	shl.b32 	%r31, %r30, 2;
	add.s32 	%r33, %r16, %r31;
	ld.shared.f32 	%f10, [%r33+-4];
	shl.b32 	%r34, %r12, 2;
	add.s32 	%r35, %r33, %r34;
	ld.shared.f32 	%f11, [%r35+-4];
	st.shared.f32 	[%r33+-4], %f11;
	add.f32 	%f12, %f10, %f11;
	st.shared.f32 	[%r35+-4], %f12;
$L__BB0_15:
	bar.sync 	0;
	setp.gt.u32 	%p9, %r37, 3;
	mov.u32 	%r37, %r12;
	@%p9 bra 	$L__BB0_13;
$L__BB0_16:
	setp.ge.s32 	%p10, %r2, %r14;
	cvta.to.global.u64 	%rd7, %rd3;
	add.s64 	%rd2, %rd7, %rd6;
	@%p10 bra 	$L__BB0_18;
	ld.shared.f32 	%f13, [%r3];
	st.global.f32 	[%rd2], %f13;
$L__BB0_18:
	setp.ge.s32 	%p11, %r4, %r14;
	@%p11 bra 	$L__BB0_20;
	ld.shared.f32 	%f14, [%r3+4];
	st.global.f32 	[%rd2+4], %f14;
$L__BB0_20:
	ret;

}


// ===== COMPILED SASS (sm_100) =====

	.target	sm_100

	.elftype	@"ET_EXEC"


//--------------------- .note.nv.tkinfo           --------------------------
	.section	.note.nv.tkinfo,"",@"SHT_NOTE"
	.sectionflags	@"SHF_NOTE_NV_TKINFO"
	.tkinfo
        /*0018*/ 	.word	0x00000002
        /*0030*/ 	.string	""
        /*0030*/ 	.string	"ptxas"
        /*0030*/ 	.string	"Cuda compilation tools, release 13.0, V13.0.88"
        /*0030*/ 	.string	"Build cuda_13.0.r13.0/compiler.36424714_0"
        /*0030*/ 	.string	"-arch sm_100 -m 64 "



//--------------------- .note.nv.cuinfo           --------------------------
	.section	.note.nv.cuinfo,"",@"SHT_NOTE"
	.sectionflags	@"SHF_NOTE_NV_CUINFO"
        /*0018*/ 	.short	0x0002
        /*001a*/ 	.short	0x0064
        /*001c*/ 	.short	0x0082
	.zero		2


//--------------------- .nv.info                  --------------------------
	.section	.nv.info,"",@"SHT_CUDA_INFO"
	.align	4


	//----- nvinfo : EIATTR_REGCOUNT
	.align		4
        /*0000*/ 	.byte	0x04, 0x2f
        /*0002*/ 	.short	(.L_1 - .L_0)
	.align		4
.L_0:
        /*0004*/ 	.word	index@(_Z7prescanPfS_i)
        /*0008*/ 	.word	0x0000000e


	//----- nvinfo : EIATTR_FRAME_SIZE
	.align		4
.L_1:
        /*000c*/ 	.byte	0x04, 0x11
        /*000e*/ 	.short	(.L_3 - .L_2)
	.align		4
.L_2:
        /*0010*/ 	.word	index@(_Z7prescanPfS_i)
        /*0014*/ 	.word	0x00000000


	//----- nvinfo : EIATTR_MIN_STACK_SIZE
	.align		4
.L_3:
        /*0018*/ 	.byte	0x04, 0x12
        /*001a*/ 	.short	(.L_5 - .L_4)
	.align		4
.L_4:
        /*001c*/ 	.word	index@(_Z7prescanPfS_i)
        /*0020*/ 	.word	0x00000000
.L_5:


//--------------------- .nv.compat                --------------------------
	.section	.nv.compat,"",@"SHT_CUDA_COMPAT_INFO"
	.align	4
        /*0000*/ 	.byte	0x02, 0x09, 0x00, 0x00, 0x02, 0x02, 0x01, 0x00, 0x02, 0x05, 0x05, 0x00, 0x03, 0x07, 0x01, 0x01
        /*0010*/ 	.byte	0x02, 0x03, 0x00, 0x00, 0x02, 0x06, 0x01, 0x00, 0x04, 0x0b, 0x08, 0x00, 0x09, 0x00, 0x00, 0x00
        /*0020*/ 	.byte	0x00, 0x00, 0x00, 0x00


//--------------------- .nv.info._Z7prescanPfS_i  --------------------------
	.section	.nv.info._Z7prescanPfS_i,"",@"SHT_CUDA_INFO"
	.sectionflags	@""
	.align	4


	//----- nvinfo : EIATTR_CUDA_API_VERSION
	.align		4
        /*0000*/ 	.byte	0x04, 0x37
        /*0002*/ 	.short	(.L_7 - .L_6)
.L_6:
        /*0004*/ 	.word	0x00000082


	//----- nvinfo : EIATTR_KPARAM_INFO
	.align		4
.L_7:
        /*0008*/ 	.byte	0x04, 0x17
        /*000a*/ 	.short	(.L_9 - .L_8)
.L_8:
        /*000c*/ 	.word	0x00000000
        /*0010*/ 	.short	0x0002
        /*0012*/ 	.short	0x0010
        /*0014*/ 	.byte	0x00, 0xf0, 0x11, 0x00


	//----- nvinfo : EIATTR_KPARAM_INFO
	.align		4
.L_9:
        /*0018*/ 	.byte	0x04, 0x17
        /*001a*/ 	.short	(.L_11 - .L_10)
.L_10:
        /*001c*/ 	.word	0x00000000
        /*0020*/ 	.short	0x0001
        /*0022*/ 	.short	0x0008
        /*0024*/ 	.byte	0x00, 0xf5, 0x21, 0x00


	//----- nvinfo : EIATTR_KPARAM_INFO
	.align		4
.L_11:
        /*0028*/ 	.byte	0x04, 0x17
        /*002a*/ 	.short	(.L_13 - .L_12)
.L_12:
        /*002c*/ 	.word	0x00000000
        /*0030*/ 	.short	0x0000
        /*0032*/ 	.short	0x0000
        /*0034*/ 	.byte	0x00, 0xf5, 0x21, 0x00


	//----- nvinfo : EIATTR_SPARSE_MMA_MASK
	.align		4
.L_13:
        /*0038*/ 	.byte	0x03, 0x50
        /*003a*/ 	.short	0x0000


	//----- nvinfo : EIATTR_MAXREG_COUNT
	.align		4
        /*003c*/ 	.byte	0x03, 0x1b
        /*003e*/ 	.short	0x00ff


	//----- nvinfo : EIATTR_NUM_BARRIERS
	.align		4
        /*0040*/ 	.byte	0x02, 0x4c
        /*0042*/ 	.byte	0x01
	.zero		1


	//----- nvinfo : EIATTR_MERCURY_ISA_VERSION
	.align		4
        /*0044*/ 	.byte	0x03, 0x5f
        /*0046*/ 	.short	0x0101


	//----- nvinfo : EIATTR_VRC_CTA_INIT_COUNT
	.align		4
        /*0048*/ 	.byte	0x02, 0x4a
	.zero		1
	.zero		1


	//----- nvinfo : EIATTR_EXIT_INSTR_OFFSETS
	.align		4
        /*004c*/ 	.byte	0x04, 0x1c
        /*004e*/ 	.short	(.L_15 - .L_14)


	//   ....[0]....
.L_14:
        /*0050*/ 	.word	0x000004b0


	//   ....[1]....
        /*0054*/ 	.word	0x000004e0


	//----- nvinfo : EIATTR_CBANK_PARAM_SIZE
	.align		4
.L_15:
        /*0058*/ 	.byte	0x03, 0x19
        /*005a*/ 	.short	0x0014


	//----- nvinfo : EIATTR_PARAM_CBANK
	.align		4
        /*005c*/ 	.byte	0x04, 0x0a
        /*005e*/ 	.short	(.L_17 - .L_16)
	.align		4
.L_16:
        /*0060*/ 	.word	index@(.nv.constant0._Z7prescanPfS_i)
        /*0064*/ 	.short	0x0380
        /*0066*/ 	.short	0x0014


	//----- nvinfo : EIATTR_SW_WAR
	.align		4
.L_17:
        /*0068*/ 	.byte	0x04, 0x36
        /*006a*/ 	.short	(.L_19 - .L_18)
.L_18:
        /*006c*/ 	.word	0x00000008
.L_19:


//--------------------- .nv.callgraph             --------------------------
	.section	.nv.callgraph,"",@"SHT_CUDA_CALLGRAPH"
	.align	4
	.sectionentsize	8
	.align		4
        /*0000*/ 	.word	0x00000000
	.align		4
        /*0004*/ 	.word	0xffffffff
	.align		4
        /*0008*/ 	.word	0x00000000
	.align		4
        /*000c*/ 	.word	0xfffffffe
	.align		4
        /*0010*/ 	.word	0x00000000
	.align		4
        /*0014*/ 	.word	0xfffffffd
	.align		4
        /*0018*/ 	.word	0x00000000
	.align		4
        /*001c*/ 	.word	0xfffffffc


//--------------------- .text._Z7prescanPfS_i     --------------------------
	.section	.text._Z7prescanPfS_i,"ax",@progbits
	.align	128
        .global         _Z7prescanPfS_i
        .type           _Z7prescanPfS_i,@function
        .size           _Z7prescanPfS_i,(.L_x_5 - _Z7prescanPfS_i)
        .other          _Z7prescanPfS_i,@"STO_CUDA_ENTRY STV_DEFAULT"
_Z7prescanPfS_i:
.text._Z7prescanPfS_i:
[----:B------:R-:W-:Y:S01]  /*0000*/  LDC R1, c[0x0][0x37c] ;  /* 0x0000df00ff017b82 */ /* 0x000fe20000000800 */
[----:B------:R-:W0:Y:S01]  /*0010*/  S2R R4, SR_TID.X ;  /* 0x0000000000047919 */ /* 0x000e220000002100 */
[----:B------:R-:W1:Y:S06]  /*0020*/  LDCU UR4, c[0x0][0x390] ;  /* 0x00007200ff0477ac */ /* 0x000e6c0008000800 */
[----:B------:R-:W2:Y:S01]  /*0030*/  LDC.64 R6, c[0x0][0x388] ;  /* 0x0000e200ff067b82 */ /* 0x000ea20000000a00 */
[----:B------:R-:W-:Y:S01]  /*0040*/  IMAD.MOV.U32 R5, RZ, RZ, RZ ;  /* 0x000000ffff057224 */ /* 0x000fe200078e00ff */
[----:B------:R-:W3:Y:S01]  /*0050*/  LDCU.64 UR6, c[0x0][0x358] ;  /* 0x00006b00ff0677ac */ /* 0x000ee20008000a00 */
[----:B------:R-:W-:-:S02]  /*0060*/  IMAD.MOV.U32 R9, RZ, RZ, RZ ;  /* 0x000000ffff097224 */ /* 0x000fc400078e00ff */
[----:B-1----:R-:W-:Y:S02]  /*0070*/  IMAD.U32 R3, RZ, RZ, UR4 ;  /* 0x00000004ff037e24 */ /* 0x002fe4000f8e00ff */
[----:B0-----:R-:W-:-:S04]  /*0080*/  IMAD.SHL.U32 R2, R4, 0x2, RZ ;  /* 0x0000000204027824 */ /* 0x001fc800078e00ff */
[C---:B------:R-:W-:Y:S01]  /*0090*/  VIADD R0, R2.reuse, 0x1 ;  /* 0x0000000102007836 */ /* 0x040fe20000000000 */
[C---:B------:R-:W-:Y:S01]  /*00a0*/  ISETP.GE.AND P0, PT, R2.reuse, R3, PT ;  /* 0x000000030200720c */ /* 0x040fe20003f06270 */
[----:B--2---:R-:W-:-:S03]  /*00b0*/  IMAD.WIDE.U32 R6, R2, 0x4, R6 ;  /* 0x0000000402067825 */ /* 0x004fc600078e0006 */
[----:B------:R-:W-:-:S09]  /*00c0*/  ISETP.GE.AND P1, PT, R0, R3, PT ;  /* 0x000000030000720c */ /* 0x000fd20003f26270 */
[----:B---3--:R-:W2:Y:S04]  /*00d0*/  @!P0 LDG.E R5, desc[UR6][R6.64] ;  /* 0x0000000606058981 */ /* 0x008ea8000c1e1900 */
[----:B------:R-:W3:Y:S01]  /*00e0*/  @!P1 LDG.E R9, desc[UR6][R6.64+0x4] ;  /* 0x0000040606099981 */ /* 0x000ee2000c1e1900 */
[----:B------:R-:W0:Y:S01]  /*00f0*/  S2UR UR5, SR_CgaCtaId ;  /* 0x00000000000579c3 */ /* 0x000e220000008800 */
[----:B------:R-:W-:Y:S01]  /*0100*/  UMOV UR4, 0x400 ;  /* 0x0000040000047882 */ /* 0x000fe20000000000 */
[----:B------:R-:W-:Y:S02]  /*0110*/  ISETP.GE.AND P1, PT, R3, 0x2, PT ;  /* 0x000000020300780c */ /* 0x000fe40003f26270 */
[----:B------:R-:W-:Y:S01]  /*0120*/  ISETP.NE.AND P0, PT, R4, RZ, PT ;  /* 0x000000ff0400720c */ /* 0x000fe20003f05270 */
[----:B0-----:R-:W-:-:S06]  /*0130*/  ULEA UR4, UR5, UR4, 0x18 ;  /* 0x0000000405047291 */ /* 0x001fcc000f8ec0ff */
[----:B------:R-:W-:-:S05]  /*0140*/  LEA R4, R4, UR4, 0x3 ;  /* 0x0000000404047c11 */ /* 0x000fca000f8e18ff */
[----:B--2---:R0:W-:Y:S04]  /*0150*/  STS [R4], R5 ;  /* 0x0000000504007388 */ /* 0x0041e80000000800 */
[----:B---3--:R0:W-:Y:S01]  /*0160*/  STS [R4+0x4], R9 ;  /* 0x0000040904007388 */ /* 0x0081e20000000800 */
[----:B------:R-:W-:Y:S06]  /*0170*/  BAR.SYNC.DEFER_BLOCKING 0x0 ;  /* 0x0000000000007b1d */ /* 0x000fec0000010000 */
[----:B------:R-:W-:Y:S05]  /*0180*/  @!P1 BRA `(.L_x_0) ;  /* 0x00000000004c9947 */ /* 0x000fea0003800000 */
[----:B0-----:R-:W0:Y:S01]  /*0190*/  LDC R9, c[0x0][0x390] ;  /* 0x0000e400ff097b82 */ /* 0x001e220000000800 */
[----:B------:R-:W-:Y:S01]  /*01a0*/  LEA.HI R3, R3, R3, RZ, 0x1 ;  /* 0x0000000303037211 */ /* 0x000fe200078f08ff */
[----:B------:R-:W-:Y:S01]  /*01b0*/  VIADD R10, R2, 0x2 ;  /* 0x00000002020a7836 */ /* 0x000fe20000000000 */
[----:B------:R-:W-:Y:S02]  /*01c0*/  UMOV UR5, 0x1 ;  /* 0x0000000100057882 */ /* 0x000fe40000000000 */
[----:B------:R-:W-:-:S07]  /*01d0*/  SHF.R.S32.HI R5, RZ, 0x1, R3 ;  /* 0x00000001ff057819 */ /* 0x000fce0000011403 */
.L_x_1:
[----:B------:R-:W-:Y:S02]  /*01e0*/  IMAD R6, R10, UR5, RZ ;  /* 0x000000050a067c24 */ /* 0x000fe4000f8e02ff */
[----:B0-----:R-:W-:-:S05]  /*01f0*/  IMAD.MOV.U32 R3, RZ, RZ, R9 ;  /* 0x000000ffff037224 */ /* 0x001fca00078e0009 */
[----:B------:R-:W-:-:S13]  /*0200*/  ISETP.GT.AND P1, PT, R6, R3, PT ;  /* 0x000000030600720c */ /* 0x000fda0003f24270 */
[C---:B------:R-:W-:Y:S01]  /*0210*/  @!P1 IADD3 R7, PT, PT, R6.reuse, -UR5, RZ ;  /* 0x8000000506079c10 */ /* 0x040fe2000fffe0ff */
[----:B------:R-:W-:Y:S01]  /*0220*/  USHF.L.U32 UR5, UR5, 0x1, URZ ;  /* 0x0000000105057899 */ /* 0x000fe200080006ff */
[----:B------:R-:W-:Y:S02]  /*0230*/  @!P1 LEA R6, R6, UR4, 0x2 ;  /* 0x0000000406069c11 */ /* 0x000fe4000f8e10ff */
[----:B------:R-:W-:-:S03]  /*0240*/  @!P1 LEA R8, R7, UR4, 0x2 ;  /* 0x0000000407089c11 */ /* 0x000fc6000f8e10ff */
[----:B------:R-:W-:Y:S04]  /*0250*/  @!P1 LDS R7, [R6+-0x4] ;  /* 0xfffffc0006079984 */ /* 0x000fe80000000800 */
[----:B------:R-:W0:Y:S02]  /*0260*/  @!P1 LDS R8, [R8+-0x4] ;  /* 0xfffffc0008089984 */ /* 0x000e240000000800 */
[----:B0-----:R-:W-:-:S05]  /*0270*/  @!P1 FADD R7, R7, R8 ;  /* 0x0000000807079221 */ /* 0x001fca0000000000 */
[----:B------:R1:W-:Y:S01]  /*0280*/  @!P1 STS [R6+-0x4], R7 ;  /* 0xfffffc0706009388 */ /* 0x0003e20000000800 */
[----:B------:R-:W-:Y:S01]  /*0290*/  BAR.SYNC.DEFER_BLOCKING 0x0 ;  /* 0x0000000000007b1d */ /* 0x000fe20000010000 */
[----:B------:R-:W-:-:S13]  /*02a0*/  ISETP.LT.AND P1, PT, R5, UR5, PT ;  /* 0x0000000505007c0c */ /* 0x000fda000bf21270 */
[----:B-1----:R-:W-:Y:S05]  /*02b0*/  @!P1 BRA `(.L_x_1) ;  /* 0xfffffffc00c89947 */ /* 0x002fea000383ffff */
.L_x_0:
[C---:B------:R-:W-:Y:S01]  /*02c0*/  ISETP.GE.AND P1, PT, R3.reuse, 0x2, PT ;  /* 0x000000020300780c */ /* 0x040fe20003f26270 */
[----:B------:R-:W-:Y:S01]  /*02d0*/  @!P0 IMAD.MOV.U32 R6, RZ, RZ, 0x7f800000 ;  /* 0x7f800000ff068424 */ /* 0x000fe200078e00ff */
[----:B0-----:R-:W-:-:S05]  /*02e0*/  @!P0 LEA R5, R3, UR4, 0x2 ;  /* 0x0000000403058c11 */ /* 0x001fca000f8e10ff */
[----:B------:R0:W-:Y:S01]  /*02f0*/  @!P0 STS [R5+-0x4], R6 ;  /* 0xfffffc0605008388 */ /* 0x0001e20000000800 */
[----:B------:R-:W-:Y:S06]  /*0300*/  BAR.SYNC.DEFER_BLOCKING 0x0 ;  /* 0x0000000000007b1d */ /* 0x000fec0000010000 */
[----:B------:R-:W-:Y:S05]  /*0310*/  @!P1 BRA `(.L_x_2) ;  /* 0x00000000004c9947 */ /* 0x000fea0003800000 */
[----:B------:R-:W1:Y:S01]  /*0320*/  LDC R3, c[0x0][0x390] ;  /* 0x0000e400ff037b82 */ /* 0x000e620000000800 */
[----:B------:R-:W0:Y:S01]  /*0330*/  LDCU UR5, c[0x0][0x390] ;  /* 0x00007200ff0577ac */ /* 0x000e220008000800 */
[----:B------:R-:W-:Y:S02]  /*0340*/  VIADD R10, R2, 0x2 ;  /* 0x00000002020a7836 */ /* 0x000fe40000000000 */
[----:B0-----:R-:W-:-:S07]  /*0350*/  IMAD.U32 R5, RZ, RZ, UR5 ;  /* 0x00000005ff057e24 */ /* 0x001fce000f8e00ff */
.L_x_3:
[----:B------:R-:W-:-:S05]  /*0360*/  SHF.R.U32.HI R11, RZ, 0x1, R5 ;  /* 0x00000001ff0b7819 */ /* 0x000fca0000011605 */
[----:B------:R-:W-:-:S05]  /*0370*/  IMAD R6, R10, R11, RZ ;  /* 0x0000000b0a067224 */ /* 0x000fca00078e02ff */
[----:B-1----:R-:W-:-:S13]  /*0380*/  ISETP.GT.AND P0, PT, R6, R3, PT ;  /* 0x000000030600720c */ /* 0x002fda0003f04270 */
[----:B------:R-:W-:-:S04]  /*0390*/  @!P0 IADD3 R6, PT, PT, -R11, R6, RZ ;  /* 0x000000060b068210 */ /* 0x000fc80007ffe1ff */
[----:B------:R-:W-:-:S05]  /*03a0*/  @!P0 LEA R6, R6, UR4, 0x2 ;  /* 0x0000000406068c11 */ /* 0x000fca000f8e10ff */
[----:B------:R-:W-:Y:S01]  /*03b0*/  @!P0 IMAD R8, R11, 0x4, R6 ;  /* 0x000000040b088824 */ /* 0x000fe200078e0206 */
[----:B------:R-:W-:Y:S04]  /*03c0*/  @!P0 LDS R7, [R6+-0x4] ;  /* 0xfffffc0006078984 */ /* 0x000fe80000000800 */
[----:B------:R-:W0:Y:S02]  /*03d0*/  @!P0 LDS R9, [R8+-0x4] ;  /* 0xfffffc0008098984 */ /* 0x000e240000000800 */
[----:B0-----:R-:W-:Y:S02]  /*03e0*/  @!P0 FADD R7, R7, R9 ;  /* 0x0000000907078221 */ /* 0x001fe40000000000 */
[----:B------:R2:W-:Y:S04]  /*03f0*/  @!P0 STS [R6+-0x4], R9 ;  /* 0xfffffc0906008388 */ /* 0x0005e80000000800 */
[----:B------:R2:W-:Y:S01]  /*0400*/  @!P0 STS [R8+-0x4], R7 ;  /* 0xfffffc0708008388 */ /* 0x0005e20000000800 */
[----:B------:R-:W-:Y:S01]  /*0410*/  BAR.SYNC.DEFER_BLOCKING 0x0 ;  /* 0x0000000000007b1d */ /* 0x000fe20000010000 */
[----:B------:R-:W-:Y:S01]  /*0420*/  ISETP.GT.U32.AND P0, PT, R5, 0x3, PT ;  /* 0x000000030500780c */ /* 0x000fe20003f04070 */
[----:B------:R-:W-:-:S12]  /*0430*/  IMAD.MOV.U32 R5, RZ, RZ, R11 ;  /* 0x000000ffff057224 */ /* 0x000fd800078e000b */
[----:B--2---:R-:W-:Y:S05]  /*0440*/  @P0 BRA `(.L_x_3) ;  /* 0xfffffffc00c40947 */ /* 0x004fea000383ffff */
.L_x_2:
[-C--:B------:R-:W-:Y:S01]  /*0450*/  ISETP.GE.AND P0, PT, R2, R3.reuse, PT ;  /* 0x000000030200720c */ /* 0x080fe20003f06270 */
[----:B0-----:R-:W0:Y:S01]  /*0460*/  LDC.64 R6, c[0x0][0x380] ;  /* 0x0000e000ff067b82 */ /* 0x001e220000000a00 */
[----:B------:R-:W-:-:S11]  /*0470*/  ISETP.GE.AND P1, PT, R0, R3, PT ;  /* 0x000000030000720c */ /* 0x000fd60003f26270 */
[----:B------:R-:W1:Y:S01]  /*0480*/  @!P0 LDS R5, [R4] ;  /* 0x0000000004058984 */ /* 0x000e620000000800 */
[----:B0-----:R-:W-:-:S05]  /*0490*/  IMAD.WIDE.U32 R2, R2, 0x4, R6 ;  /* 0x0000000402027825 */ /* 0x001fca00078e0006 */
[----:B-1----:R0:W-:Y:S01]  /*04a0*/  @!P0 STG.E desc[UR6][R2.64], R5 ;  /* 0x0000000502008986 */ /* 0x0021e2000c101906 */
[----:B------:R-:W-:Y:S05]  /*04b0*/  @P1 EXIT ;  /* 0x000000000000194d */ /* 0x000fea0003800000 */
[----:B0-----:R-:W0:Y:S04]  /*04c0*/  LDS R5, [R4+0x4] ;  /* 0x0000040004057984 */ /* 0x001e280000000800 */
[----:B0-----:R-:W-:Y:S01]  /*04d0*/  STG.E desc[UR6][R2.64+0x4], R5 ;  /* 0x0000040502007986 */ /* 0x001fe2000c101906 */
[----:B------:R-:W-:Y:S05]  /*04e0*/  EXIT ;  /* 0x000000000000794d */ /* 0x000fea0003800000 */
.L_x_4:
[----:B------:R-:W-:-:S00]  /*04f0*/  BRA `(.L_x_4) ;  /* 0xfffffffc00fc7947 */ /* 0x000fc0000383ffff */
[----:B------:R-:W-:-:S00]  /*0500*/  NOP ;  /* 0x0000000000007918 */ /* 0x000fc00000000000 */
[----:B------:R-:W-:-:S00]  /*0510*/  NOP ;  /* 0x0000000000007918 */ /* 0x000fc00000000000 */
[----:B------:R-:W-:-:S00]  /*0520*/  NOP ;  /* 0x0000000000007918 */ /* 0x000fc00000000000 */
[----:B------:R-:W-:-:S00]  /*0530*/  NOP ;  /* 0x0000000000007918 */ /* 0x000fc00000000000 */
[----:B------:R-:W-:-:S00]  /*0540*/  NOP ;  /* 0x0000000000007918 */ /* 0x000fc00000000000 */
[----:B------:R-:W-:-:S00]  /*0550*/  NOP ;  /* 0x0000000000007918 */ /* 0x000fc00000000000 */
[----:B------:R-:W-:-:S00]  /*0560*/  NOP ;  /* 0x0000000000007918 */ /* 0x000fc00000000000 */
[----:B------:R-:W-:-:S00]  /*0570*/  NOP ;  /* 0x0000000000007918 */ /* 0x000fc00000000000 */
.L_x_5:


//--------------------- .nv.shared._Z7prescanPfS_i --------------------------
	.section	.nv.shared._Z7prescanPfS_i,"aw",@nobits
	.sectionflags	@""
	.align	16
	.zero		1024


//--------------------- .nv.shared.reserved.0     --------------------------
	.section	.nv.shared.reserved.0,"aw",@nobits
	.weak		__nv_reservedSMEM_offset_0_alias
	.size		__nv_reservedSMEM_offset_0_alias, 0, 64
	.other		__nv_reservedSMEM_offset_0_alias,@"STO_CUDA_RESERVED_SHARED STV_DEFAULT"
__nv_reservedSMEM_offset_0_alias:
	.zero		0
	.zero		64


//--------------------- .nv.constant0._Z7prescanPfS_i --------------------------
	.section	.nv.constant0._Z7prescanPfS_i,"a",@progbits
	.sectionflags	@""
	.align	4
.nv.constant0._Z7prescanPfS_i:
	.zero		916


//--------------------- SYMBOLS --------------------------

	.type		.nv.reservedSmem.offset0,@object
	.size		.nv.reservedSmem.offset0,0x4
	.type		.nv.reservedSmem.cap,@object
	.size		.nv.reservedSmem.cap,0x4
